	.headerflags	@"EF_CUDA_TEXMODE_UNIFIED EF_CUDA_64BIT_ADDRESS EF_CUDA_ACCELERATORS EF_CUDA_SM90 EF_CUDA_VIRTUAL_SM(EF_CUDA_SM90)"
	.elftype	@"ET_EXEC"


//--------------------- .nv.info                  --------------------------
	.section	.nv.info,"",@"SHT_CUDA_INFO"
	.align	4


	//----- nvinfo : EIATTR_REGCOUNT
	.align		4
        /*0000*/ 	.byte	0x04, 0x2f
        /*0002*/ 	.short	(.L_1 - .L_0)
	.align		4
.L_0:
        /*0004*/ 	.word	index@(triton_poi_fused_mul_2)
        /*0008*/ 	.word	0x0000000e


	//----- nvinfo : EIATTR_MIN_STACK_SIZE
	.align		4
.L_1:
        /*000c*/ 	.byte	0x04, 0x12
        /*000e*/ 	.short	(.L_3 - .L_2)
	.align		4
.L_2:
        /*0010*/ 	.word	index@(triton_poi_fused_mul_2)
        /*0014*/ 	.word	0x00000000


	//----- nvinfo : EIATTR_FRAME_SIZE
	.align		4
.L_3:
        /*0018*/ 	.byte	0x04, 0x11
        /*001a*/ 	.short	(.L_5 - .L_4)
	.align		4
.L_4:
        /*001c*/ 	.word	index@(triton_poi_fused_mul_2)
        /*0020*/ 	.word	0x00000000


	//----- nvinfo : EIATTR_MIN_STACK_SIZE
	.align		4
.L_5:
        /*0024*/ 	.byte	0x04, 0x12
        /*0026*/ 	.short	(.L_7 - .L_6)
	.align		4
.L_6:
        /*0028*/ 	.word	index@(triton_poi_fused_mul_2)
        /*002c*/ 	.word	0x00000000
.L_7:


//--------------------- .nv.info.triton_poi_fused_mul_2 --------------------------
	.section	.nv.info.triton_poi_fused_mul_2,"",@"SHT_CUDA_INFO"
	.sectionflags	@""
	.align	4


	//----- nvinfo : EIATTR_CUDA_API_VERSION
	.align		4
        /*0000*/ 	.byte	0x04, 0x37
        /*0002*/ 	.short	(.L_9 - .L_8)
.L_8:
        /*0004*/ 	.word	0x0000007c


	//----- nvinfo : EIATTR_KPARAM_INFO
	.align		4
.L_9:
        /*0008*/ 	.byte	0x04, 0x17
        /*000a*/ 	.short	(.L_11 - .L_10)
.L_10:
        /*000c*/ 	.word	0x00000000
        /*0010*/ 	.short	0x0003
        /*0012*/ 	.short	0x0018
        /*0014*/ 	.byte	0x00, 0xf0, 0x11, 0x00


	//----- nvinfo : EIATTR_KPARAM_INFO
	.align		4
.L_11:
        /*0018*/ 	.byte	0x04, 0x17
        /*001a*/ 	.short	(.L_13 - .L_12)
.L_12:
        /*001c*/ 	.word	0x00000000
        /*0020*/ 	.short	0x0002
        /*0022*/ 	.short	0x0010
        /*0024*/ 	.byte	0x00, 0xf4, 0x21, 0x00


	//----- nvinfo : EIATTR_KPARAM_INFO
	.align		4
.L_13:
        /*0028*/ 	.byte	0x04, 0x17
        /*002a*/ 	.short	(.L_15 - .L_14)
.L_14:
        /*002c*/ 	.word	0x00000000
        /*0030*/ 	.short	0x0001
        /*0032*/ 	.short	0x0008
        /*0034*/ 	.byte	0x00, 0xf4, 0x21, 0x00


	//----- nvinfo : EIATTR_KPARAM_INFO
	.align		4
.L_15:
        /*0038*/ 	.byte	0x04, 0x17
        /*003a*/ 	.short	(.L_17 - .L_16)
.L_16:
        /*003c*/ 	.word	0x00000000
        /*0040*/ 	.short	0x0000
        /*0042*/ 	.short	0x0000
        /*0044*/ 	.byte	0x00, 0xf4, 0x21, 0x00


	//----- nvinfo : EIATTR_SPARSE_MMA_MASK
	.align		4
.L_17:
        /*0048*/ 	.byte	0x03, 0x50
        /*004a*/ 	.short	0x0000


	//----- nvinfo : EIATTR_MAXREG_COUNT
	.align		4
        /*004c*/ 	.byte	0x03, 0x1b
        /*004e*/ 	.short	0x00ff


	//----- nvinfo : EIATTR_EXIT_INSTR_OFFSETS
	.align		4
        /*0050*/ 	.byte	0x04, 0x1c
        /*0052*/ 	.short	(.L_19 - .L_18)


	//   ....[0]....
.L_18:
        /*0054*/ 	.word	0x00000160


	//   ....[1]....
        /*0058*/ 	.word	0x00000180


	//----- nvinfo : EIATTR_REQNTID
	.align		4
.L_19:
        /*005c*/ 	.byte	0x04, 0x10
        /*005e*/ 	.short	(.L_21 - .L_20)
.L_20:
        /*0060*/ 	.word	0x00000080
        /*0064*/ 	.word	0x00000001
        /*0068*/ 	.word	0x00000001


	//----- nvinfo : EIATTR_CBANK_PARAM_SIZE
	.align		4
.L_21:
        /*006c*/ 	.byte	0x03, 0x19
        /*006e*/ 	.short	0x001c


	//----- nvinfo : EIATTR_PARAM_CBANK
	.align		4
        /*0070*/ 	.byte	0x04, 0x0a
        /*0072*/ 	.short	(.L_23 - .L_22)
	.align		4
.L_22:
        /*0074*/ 	.word	index@(.nv.constant0.triton_poi_fused_mul_2)
        /*0078*/ 	.short	0x0210
        /*007a*/ 	.short	0x001c


	//----- nvinfo : EIATTR_SW_WAR
	.align		4
.L_23:
        /*007c*/ 	.byte	0x04, 0x36
        /*007e*/ 	.short	(.L_25 - .L_24)
.L_24:
        /*0080*/ 	.word	0x00000008
.L_25:


//--------------------- .nv.callgraph             --------------------------
	.section	.nv.callgraph,"",@"SHT_CUDA_CALLGRAPH"
	.align	4
	.sectionentsize	8
	.align		4
        /*0000*/ 	.word	0x00000000
	.align		4
        /*0004*/ 	.word	0xffffffff
	.align		4
        /*0008*/ 	.word	0x00000000
	.align		4
        /*000c*/ 	.word	0xfffffffe
	.align		4
        /*0010*/ 	.word	0x00000000
	.align		4
        /*0014*/ 	.word	0xfffffffd
	.align		4
        /*0018*/ 	.word	0x00000000
	.align		4
        /*001c*/ 	.word	0xfffffffc


//--------------------- .text.triton_poi_fused_mul_2 --------------------------
	.section	.text.triton_poi_fused_mul_2,"ax",@progbits
	.align	128
        .global         triton_poi_fused_mul_2
        .type           triton_poi_fused_mul_2,@function
        .size           triton_poi_fused_mul_2,(.L_x_1 - triton_poi_fused_mul_2)
        .other          triton_poi_fused_mul_2,@"STO_CUDA_ENTRY STV_DEFAULT"
triton_poi_fused_mul_2:
.text.triton_poi_fused_mul_2:
[----:B------:R-:W0:Y:S02]  /*0000*/  LDC R1, c[0x0][0x28] ;  /* 0x00000a00ff017b82 */ /* 0x000e240000000800 */
[----:B------:R-:W1:Y:S01]  /*0010*/  S2R R0, SR_TID.X ;  /* 0x0000000000007919 */ /* 0x000e620000002100 */
[----:B------:R-:W2:Y:S01]  /*0020*/  LDC.64 R4, c[0x0][0x218] ;  /* 0x00008600ff047b82 */ /* 0x000ea20000000a00 */
[----:B------:R-:W-:Y:S01]  /*0030*/  IMAD.MOV.U32 R11, RZ, RZ, RZ ;  /* 0x000000ffff0b7224 */ /* 0x000fe200078e00ff */
[----:B------:R-:W-:Y:S01]  /*0040*/  ULDC.64 UR4, c[0x0][0x208] ;  /* 0x0000820000047ab9 */ /* 0x000fe20000000a00 */
[----:B------:R-:W3:Y:S05]  /*0050*/  S2R R9, SR_CTAID.X ;  /* 0x0000000000097919 */ /* 0x000eea0000002500 */
[----:B------:R-:W4:Y:S01]  /*0060*/  LDC.64 R2, c[0x0][0x210] ;  /* 0x00008400ff027b82 */ /* 0x000f220000000a00 */
[----:B-1----:R-:W-:-:S02]  /*0070*/  LOP3.LUT R0, R0, 0x7f, RZ, 0xc0, !PT ;  /* 0x0000007f00007812 */ /* 0x002fc400078ec0ff */
[----:B---3--:R-:W-:-:S03]  /*0080*/  SHF.R.S32.HI R6, RZ, 0x18, R9 ;  /* 0x00000018ff067819 */ /* 0x008fc60000011409 */
[----:B------:R-:W-:Y:S01]  /*0090*/  IMAD R9, R9, 0x80, R0 ;  /* 0x0000008009097824 */ /* 0x000fe200078e0200 */
[----:B------:R-:W-:-:S03]  /*00a0*/  SGXT R0, R6, 0x1 ;  /* 0x000000010600781a */ /* 0x000fc60000000200 */
[C---:B----4-:R-:W-:Y:S01]  /*00b0*/  IMAD.WIDE R2, R9.reuse, 0x4, R2 ;  /* 0x0000000409027825 */ /* 0x050fe200078e0202 */
[----:B------:R-:W-:Y:S02]  /*00c0*/  ISETP.GE.AND P0, PT, R9, 0x100, PT ;  /* 0x000001000900780c */ /* 0x000fe40003f06270 */
[----:B------:R-:W-:-:S04]  /*00d0*/  LEA.HI R0, R0, R9, RZ, 0x4 ;  /* 0x0000000900007211 */ /* 0x000fc800078f20ff */
[----:B------:R-:W-:Y:S01]  /*00e0*/  SHF.R.S32.HI R7, RZ, 0x4, R0 ;  /* 0x00000004ff077819 */ /* 0x000fe20000011400 */
[----:B------:R-:W-:-:S04]  /*00f0*/  HFMA2.MMA R0, -RZ, RZ, 0, 0 ;  /* 0x00000000ff007435 */ /* 0x000fc800000001ff */
[----:B--2---:R-:W-:Y:S02]  /*0100*/  IMAD.WIDE R4, R7, 0x4, R4 ;  /* 0x0000000407047825 */ /* 0x004fe400078e0204 */
[----:B------:R-:W1:Y:S03]  /*0110*/  LDC.64 R6, c[0x0][0x220] ;  /* 0x00008800ff067b82 */ /* 0x000e660000000a00 */
[----:B------:R-:W2:Y:S04]  /*0120*/  @!P0 LDG.E.EL R11, desc[UR4][R4.64] ;  /* 0x00000004040b8981 */ /* 0x000ea8000c2e1900 */
[----:B------:R-:W2:Y:S01]  /*0130*/  @!P0 LDG.E R0, desc[UR4][R2.64] ;  /* 0x0000000402008981 */ /* 0x000ea2000c1e1900 */
[----:B-1----:R-:W-:-:S04]  /*0140*/  IMAD.WIDE R6, R9, 0x4, R6 ;  /* 0x0000000409067825 */ /* 0x002fc800078e0206 */
[----:B--2---:R-:W-:Y:S01]  /*0150*/  FMUL R11, R11, R0 ;  /* 0x000000000b0b7220 */ /* 0x004fe20000400000 */
[----:B------:R-:W-:Y:S06]  /*0160*/  @P0 EXIT ;  /* 0x000000000000094d */ /* 0x000fec0003800000 */
[----:B------:R-:W-:Y:S01]  /*0170*/  STG.E desc[UR4][R6.64], R11 ;  /* 0x0000000b06007986 */ /* 0x000fe2000c101904 */
[----:B------:R-:W-:Y:S05]  /*0180*/  EXIT ;  /* 0x000000000000794d */ /* 0x000fea0003800000 */
.L_x_0:
[----:B------:R-:W-:-:S00]  /*0190*/  BRA `(.L_x_0) ;  /* 0xfffffffc00fc7947 */ /* 0x000fc0000383ffff */
[----:B------:R-:W-:-:S00]  /*01a0*/  NOP ;  /* 0x0000000000007918 */ /* 0x000fc00000000000 */
        /* <DEDUP_REMOVED lines=13> */
.L_x_1:


//--------------------- .nv.constant0.triton_poi_fused_mul_2 --------------------------
	.section	.nv.constant0.triton_poi_fused_mul_2,"a",@progbits
	.sectionflags	@""
	.align	4
.nv.constant0.triton_poi_fused_mul_2:
	.zero		556
